	.headerflags	@"EF_CUDA_TEXMODE_UNIFIED EF_CUDA_64BIT_ADDRESS EF_CUDA_ACCELERATORS EF_CUDA_SM90 EF_CUDA_VIRTUAL_SM(EF_CUDA_SM90)"
	.elftype	@"ET_EXEC"


//--------------------- .nv.info                  --------------------------
	.section	.nv.info,"",@"SHT_CUDA_INFO"
	.align	4


	//----- nvinfo : EIATTR_REGCOUNT
	.align		4
        /*0000*/ 	.byte	0x04, 0x2f
        /*0002*/ 	.short	(.L_1 - .L_0)
	.align		4
.L_0:
        /*0004*/ 	.word	index@(triton_poi_fused_convolution_39)
        /*0008*/ 	.word	0x0000000a


	//----- nvinfo : EIATTR_MIN_STACK_SIZE
	.align		4
.L_1:
        /*000c*/ 	.byte	0x04, 0x12
        /*000e*/ 	.short	(.L_3 - .L_2)
	.align		4
.L_2:
        /*0010*/ 	.word	index@(triton_poi_fused_convolution_39)
        /*0014*/ 	.word	0x00000000


	//----- nvinfo : EIATTR_FRAME_SIZE
	.align		4
.L_3:
        /*0018*/ 	.byte	0x04, 0x11
        /*001a*/ 	.short	(.L_5 - .L_4)
	.align		4
.L_4:
        /*001c*/ 	.word	index@(triton_poi_fused_convolution_39)
        /*0020*/ 	.word	0x00000000


	//----- nvinfo : EIATTR_MIN_STACK_SIZE
	.align		4
.L_5:
        /*0024*/ 	.byte	0x04, 0x12
        /*0026*/ 	.short	(.L_7 - .L_6)
	.align		4
.L_6:
        /*0028*/ 	.word	index@(triton_poi_fused_convolution_39)
        /*002c*/ 	.word	0x00000000
.L_7:


//--------------------- .nv.info.triton_poi_fused_convolution_39 --------------------------
	.section	.nv.info.triton_poi_fused_convolution_39,"",@"SHT_CUDA_INFO"
	.sectionflags	@""
	.align	4


	//----- nvinfo : EIATTR_CUDA_API_VERSION
	.align		4
        /*0000*/ 	.byte	0x04, 0x37
        /*0002*/ 	.short	(.L_9 - .L_8)
.L_8:
        /*0004*/ 	.word	0x0000007c


	//----- nvinfo : EIATTR_KPARAM_INFO
	.align		4
.L_9:
        /*0008*/ 	.byte	0x04, 0x17
        /*000a*/ 	.short	(.L_11 - .L_10)
.L_10:
        /*000c*/ 	.word	0x00000000
        /*0010*/ 	.short	0x0002
        /*0012*/ 	.short	0x0010
        /*0014*/ 	.byte	0x00, 0xf0, 0x11, 0x00


	//----- nvinfo : EIATTR_KPARAM_INFO
	.align		4
.L_11:
        /*0018*/ 	.byte	0x04, 0x17
        /*001a*/ 	.short	(.L_13 - .L_12)
.L_12:
        /*001c*/ 	.word	0x00000000
        /*0020*/ 	.short	0x0001
        /*0022*/ 	.short	0x0008
        /*0024*/ 	.byte	0x00, 0xf4, 0x21, 0x00


	//----- nvinfo : EIATTR_KPARAM_INFO
	.align		4
.L_13:
        /*0028*/ 	.byte	0x04, 0x17
        /*002a*/ 	.short	(.L_15 - .L_14)
.L_14:
        /*002c*/ 	.word	0x00000000
        /*0030*/ 	.short	0x0000
        /*0032*/ 	.short	0x0000
        /*0034*/ 	.byte	0x00, 0xf4, 0x21, 0x00


	//----- nvinfo : EIATTR_SPARSE_MMA_MASK
	.align		4
.L_15:
        /*0038*/ 	.byte	0x03, 0x50
        /*003a*/ 	.short	0x0000


	//----- nvinfo : EIATTR_MAXREG_COUNT
	.align		4
        /*003c*/ 	.byte	0x03, 0x1b
        /*003e*/ 	.short	0x00ff


	//----- nvinfo : EIATTR_EXIT_INSTR_OFFSETS
	.align		4
        /*0040*/ 	.byte	0x04, 0x1c
        /*0042*/ 	.short	(.L_17 - .L_16)


	//   ....[0]....
.L_16:
        /*0044*/ 	.word	0x000000e0


	//   ....[1]....
        /*0048*/ 	.word	0x00000100


	//----- nvinfo : EIATTR_REQNTID
	.align		4
.L_17:
        /*004c*/ 	.byte	0x04, 0x10
        /*004e*/ 	.short	(.L_19 - .L_18)
.L_18:
        /*0050*/ 	.word	0x00000020
        /*0054*/ 	.word	0x00000001
        /*0058*/ 	.word	0x00000001


	//----- nvinfo : EIATTR_CBANK_PARAM_SIZE
	.align		4
.L_19:
        /*005c*/ 	.byte	0x03, 0x19
        /*005e*/ 	.short	0x0014


	//----- nvinfo : EIATTR_PARAM_CBANK
	.align		4
        /*0060*/ 	.byte	0x04, 0x0a
        /*0062*/ 	.short	(.L_21 - .L_20)
	.align		4
.L_20:
        /*0064*/ 	.word	index@(.nv.constant0.triton_poi_fused_convolution_39)
        /*0068*/ 	.short	0x0210
        /*006a*/ 	.short	0x0014


	//----- nvinfo : EIATTR_SW_WAR
	.align		4
.L_21:
        /*006c*/ 	.byte	0x04, 0x36
        /*006e*/ 	.short	(.L_23 - .L_22)
.L_22:
        /*0070*/ 	.word	0x00000008
.L_23:


//--------------------- .nv.callgraph             --------------------------
	.section	.nv.callgraph,"",@"SHT_CUDA_CALLGRAPH"
	.align	4
	.sectionentsize	8
	.align		4
        /*0000*/ 	.word	0x00000000
	.align		4
        /*0004*/ 	.word	0xffffffff
	.align		4
        /*0008*/ 	.word	0x00000000
	.align		4
        /*000c*/ 	.word	0xfffffffe
	.align		4
        /*0010*/ 	.word	0x00000000
	.align		4
        /*0014*/ 	.word	0xfffffffd
	.align		4
        /*0018*/ 	.word	0x00000000
	.align		4
        /*001c*/ 	.word	0xfffffffc


//--------------------- .text.triton_poi_fused_convolution_39 --------------------------
	.section	.text.triton_poi_fused_convolution_39,"ax",@progbits
	.align	128
        .global         triton_poi_fused_convolution_39
        .type           triton_poi_fused_convolution_39,@function
        .size           triton_poi_fused_convolution_39,(.L_x_1 - triton_poi_fused_convolution_39)
        .other          triton_poi_fused_convolution_39,@"STO_CUDA_ENTRY STV_DEFAULT"
triton_poi_fused_convolution_39:
.text.triton_poi_fused_convolution_39:
[----:B------:R-:W0:Y:S02]  /*0000*/  LDC R1, c[0x0][0x28] ;  /* 0x00000a00ff017b82 */ /* 0x000e240000000800 */
[----:B------:R-:W1:Y:S01]  /*0010*/  S2R R0, SR_TID.X ;  /* 0x0000000000007919 */ /* 0x000e620000002100 */
[----:B------:R-:W2:Y:S01]  /*0020*/  LDC.64 R2, c[0x0][0x210] ;  /* 0x00008400ff027b82 */ /* 0x000ea20000000a00 */
[----:B------:R-:W-:Y:S01]  /*0030*/  ULDC.64 UR4, c[0x0][0x208] ;  /* 0x0000820000047ab9 */ /* 0x000fe20000000a00 */
[----:B------:R-:W3:Y:S06]  /*0040*/  S2R R7, SR_CTAID.X ;  /* 0x0000000000077919 */ /* 0x000eec0000002500 */
[----:B------:R-:W4:Y:S01]  /*0050*/  LDC.64 R4, c[0x0][0x218] ;  /* 0x00008600ff047b82 */ /* 0x000f220000000a00 */
[----:B-1----:R-:W-:Y:S01]  /*0060*/  LOP3.LUT R0, R0, 0x1f, RZ, 0xc0, !PT ;  /* 0x0000001f00007812 */ /* 0x002fe200078ec0ff */
[----:B----4-:R-:W4:Y:S03]  /*0070*/  LDG.E R5, desc[UR4][R4.64] ;  /* 0x0000000404057981 */ /* 0x010f26000c1e1900 */
[----:B---3--:R-:W-:Y:S01]  /*0080*/  LEA R7, R7, R0, 0x5 ;  /* 0x0000000007077211 */ /* 0x008fe200078e28ff */
[----:B------:R-:W-:-:S03]  /*0090*/  HFMA2.MMA R0, -RZ, RZ, 0, 0 ;  /* 0x00000000ff007435 */ /* 0x000fc600000001ff */
[C---:B------:R-:W-:Y:S01]  /*00a0*/  ISETP.GE.AND P0, PT, R7.reuse, 0x1c, PT ;  /* 0x0000001c0700780c */ /* 0x040fe20003f06270 */
[----:B--2---:R-:W-:-:S12]  /*00b0*/  IMAD.WIDE R2, R7, 0x4, R2 ;  /* 0x0000000407027825 */ /* 0x004fd800078e0202 */
[----:B------:R-:W4:Y:S02]  /*00c0*/  @!P0 LDG.E R0, desc[UR4][R2.64] ;  /* 0x0000000402008981 */ /* 0x000f24000c1e1900 */
[----:B----4-:R-:W-:Y:S01]  /*00d0*/  FADD R7, R5, R0 ;  /* 0x0000000005077221 */ /* 0x010fe20000000000 */
[----:B------:R-:W-:Y:S06]  /*00e0*/  @P0 EXIT ;  /* 0x000000000000094d */ /* 0x000fec0003800000 */
[----:B------:R-:W-:Y:S01]  /*00f0*/  STG.E desc[UR4][R2.64], R7 ;  /* 0x0000000702007986 */ /* 0x000fe2000c101904 */
[----:B------:R-:W-:Y:S05]  /*0100*/  EXIT ;  /* 0x000000000000794d */ /* 0x000fea0003800000 */
.L_x_0:
[----:B------:R-:W-:-:S00]  /*0110*/  BRA `(.L_x_0) ;  /* 0xfffffffc00fc7947 */ /* 0x000fc0000383ffff */
[----:B------:R-:W-:-:S00]  /*0120*/  NOP ;  /* 0x0000000000007918 */ /* 0x000fc00000000000 */
        /* <DEDUP_REMOVED lines=13> */
.L_x_1:


//--------------------- .nv.constant0.triton_poi_fused_convolution_39 --------------------------
	.section	.nv.constant0.triton_poi_fused_convolution_39,"a",@progbits
	.sectionflags	@""
	.align	4
.nv.constant0.triton_poi_fused_convolution_39:
	.zero		548
